//
// Generated by NVIDIA NVVM Compiler
//
// Compiler Build ID: CL-36424714
// Cuda compilation tools, release 13.0, V13.0.88
// Based on NVVM 20.0.0
//

.version 9.0
.target sm_100
.address_size 64

	// .globl	_Z6kernelv
.extern .func  (.param .b32 func_retval0) vprintf
(
	.param .b64 vprintf_param_0,
	.param .b64 vprintf_param_1
)
;
.global .align 1 .b8 $str[33] = {66, 108, 111, 99, 107, 32, 37, 100, 32, 111, 102, 32, 37, 100, 44, 32, 84, 104, 114, 101, 97, 100, 32, 37, 100, 32, 111, 102, 32, 37, 100, 10};

.visible .entry _Z6kernelv()
{
	.local .align 16 .b8 	__local_depot0[16];
	.reg .b64 	%SP;
	.reg .b64 	%SPL;
	.reg .b32 	%r<7>;
	.reg .b64 	%rd<5>;

	mov.u64 	%SPL, __local_depot0;
	cvta.local.u64 	%SP, %SPL;
	add.u64 	%rd1, %SP, 0;
	add.u64 	%rd2, %SPL, 0;
	mov.u32 	%r1, %ctaid.x;
	mov.u32 	%r2, %nctaid.x;
	mov.u32 	%r3, %tid.x;
	mov.u32 	%r4, %ntid.x;
	st.local.v4.u32 	[%rd2], {%r1, %r2, %r3, %r4};
	mov.u64 	%rd3, $str;
	cvta.global.u64 	%rd4, %rd3;
	{ // callseq 0, 0
	.param .b64 param0;
	st.param.b64 	[param0], %rd4;
	.param .b64 param1;
	st.param.b64 	[param1], %rd1;
	.param .b32 retval0;
	call.uni (retval0), 
	vprintf, 
	(
	param0, 
	param1
	);
	ld.param.b32 	%r5, [retval0];
	} // callseq 0
	ret;

}


// ===== COMPILED SASS (sm_100) =====

	.target	sm_100

	.elftype	@"ET_EXEC"


//--------------------- .note.nv.tkinfo           --------------------------
	.section	.note.nv.tkinfo,"",@"SHT_NOTE"
	.sectionflags	@"SHF_NOTE_NV_TKINFO"
	.tkinfo
        /*0018*/ 	.word	0x00000002
        /*0030*/ 	.string	""
        /*0030*/ 	.string	"ptxas"
        /*0030*/ 	.string	"Cuda compilation tools, release 13.0, V13.0.88"
        /*0030*/ 	.string	"Build cuda_13.0.r13.0/compiler.36424714_0"
        /*0030*/ 	.string	"-arch sm_100 -m 64 "



//--------------------- .note.nv.cuinfo           --------------------------
	.section	.note.nv.cuinfo,"",@"SHT_NOTE"
	.sectionflags	@"SHF_NOTE_NV_CUINFO"
        /*0018*/ 	.short	0x0002
        /*001a*/ 	.short	0x0064
        /*001c*/ 	.short	0x0082
	.zero		2


//--------------------- .nv.info                  --------------------------
	.section	.nv.info,"",@"SHT_CUDA_INFO"
	.align	4


	//----- nvinfo : EIATTR_REGCOUNT
	.align		4
        /*0000*/ 	.byte	0x04, 0x2f
        /*0002*/ 	.short	(.L_2 - .L_1)
	.align		4
.L_1:
        /*0004*/ 	.word	index@(_Z6kernelv)
        /*0008*/ 	.word	0x00000018


	//----- nvinfo : EIATTR_FRAME_SIZE
	.align		4
.L_2:
        /*000c*/ 	.byte	0x04, 0x11
        /*000e*/ 	.short	(.L_4 - .L_3)
	.align		4
.L_3:
        /*0010*/ 	.word	index@(_Z6kernelv)
        /*0014*/ 	.word	0x00000010


	//----- nvinfo : EIATTR_MIN_STACK_SIZE
	.align		4
.L_4:
        /*0018*/ 	.byte	0x04, 0x12
        /*001a*/ 	.short	(.L_6 - .L_5)
	.align		4
.L_5:
        /*001c*/ 	.word	index@(_Z6kernelv)
        /*0020*/ 	.word	0x00000010
.L_6:


//--------------------- .nv.compat                --------------------------
	.section	.nv.compat,"",@"SHT_CUDA_COMPAT_INFO"
	.align	4
        /*0000*/ 	.byte	0x02, 0x09, 0x00, 0x00, 0x02, 0x02, 0x01, 0x00, 0x02, 0x05, 0x05, 0x00, 0x03, 0x07, 0x01, 0x01
        /*0010*/ 	.byte	0x02, 0x03, 0x00, 0x00, 0x02, 0x06, 0x01, 0x00, 0x04, 0x0b, 0x08, 0x00, 0x09, 0x00, 0x00, 0x00
        /*0020*/ 	.byte	0x00, 0x00, 0x00, 0x00


//--------------------- .nv.info._Z6kernelv       --------------------------
	.section	.nv.info._Z6kernelv,"",@"SHT_CUDA_INFO"
	.sectionflags	@""
	.align	4


	//----- nvinfo : EIATTR_CUDA_API_VERSION
	.align		4
        /*0000*/ 	.byte	0x04, 0x37
        /*0002*/ 	.short	(.L_8 - .L_7)
.L_7:
        /*0004*/ 	.word	0x00000082


	//----- nvinfo : EIATTR_SPARSE_MMA_MASK
	.align		4
.L_8:
        /*0008*/ 	.byte	0x03, 0x50
        /*000a*/ 	.short	0x0000


	//----- nvinfo : EIATTR_MAXREG_COUNT
	.align		4
        /*000c*/ 	.byte	0x03, 0x1b
        /*000e*/ 	.short	0x00ff


	//----- nvinfo : EIATTR_EXTERNS
	.align		4
        /*0010*/ 	.byte	0x04, 0x0f
        /*0012*/ 	.short	(.L_10 - .L_9)


	//   ....[0]....
	.align		4
.L_9:
        /*0014*/ 	.word	index@(vprintf)


	//----- nvinfo : EIATTR_MERCURY_ISA_VERSION
	.align		4
.L_10:
        /*0018*/ 	.byte	0x03, 0x5f
        /*001a*/ 	.short	0x0101


	//----- nvinfo : EIATTR_VRC_CTA_INIT_COUNT
	.align		4
        /*001c*/ 	.byte	0x02, 0x4a
	.zero		1
	.zero		1


	//----- nvinfo : EIATTR_SYSCALL_OFFSETS
	.align		4
        /*0020*/ 	.byte	0x04, 0x46
        /*0022*/ 	.short	(.L_12 - .L_11)


	//   ....[0]....
.L_11:
        /*0024*/ 	.word	0x00000110


	//----- nvinfo : EIATTR_EXIT_INSTR_OFFSETS
	.align		4
.L_12:
        /*0028*/ 	.byte	0x04, 0x1c
        /*002a*/ 	.short	(.L_14 - .L_13)


	//   ....[0]....
.L_13:
        /*002c*/ 	.word	0x00000120


	//----- nvinfo : EIATTR_SW_WAR
	.align		4
.L_14:
        /*0030*/ 	.byte	0x04, 0x36
        /*0032*/ 	.short	(.L_16 - .L_15)
.L_15:
        /*0034*/ 	.word	0x00000008
.L_16:


//--------------------- .nv.callgraph             --------------------------
	.section	.nv.callgraph,"",@"SHT_CUDA_CALLGRAPH"
	.align	4
	.sectionentsize	8
	.align		4
        /*0000*/ 	.word	0x00000000
	.align		4
        /*0004*/ 	.word	0xffffffff
	.align		4
        /*0008*/ 	.word	index@(_Z6kernelv)
	.align		4
        /*000c*/ 	.word	index@(vprintf)
	.align		4
        /*0010*/ 	.word	0x00000000
	.align		4
        /*0014*/ 	.word	0xfffffffe
	.align		4
        /*0018*/ 	.word	0x00000000
	.align		4
        /*001c*/ 	.word	0xfffffffd
	.align		4
        /*0020*/ 	.word	0x00000000
	.align		4
        /*0024*/ 	.word	0xfffffffc


//--------------------- .nv.constant4             --------------------------
	.section	.nv.constant4,"a",@progbits
	.align	8
	.align		8
.nv.constant4:
        /*0000*/ 	.dword	vprintf
	.align		8
        /*0008*/ 	.dword	$str


//--------------------- .text._Z6kernelv          --------------------------
	.section	.text._Z6kernelv,"ax",@progbits
	.align	128
        .global         _Z6kernelv
        .type           _Z6kernelv,@function
        .size           _Z6kernelv,(.L_x_2 - _Z6kernelv)
        .other          _Z6kernelv,@"STO_CUDA_ENTRY STV_DEFAULT"
_Z6kernelv:
.text._Z6kernelv:
[----:B------:R-:W0:Y:S01]  /*0000*/  LDC R1, c[0x0][0x37c] ;  /* 0x0000df00ff017b82 */ /* 0x000e220000000800 */
[----:B------:R-:W1:Y:S01]  /*0010*/  S2R R8, SR_CTAID.X ;  /* 0x0000000000087919 */ /* 0x000e620000002500 */
[----:B------:R-:W2:Y:S06]  /*0020*/  LDCU UR5, c[0x0][0x2fc] ;  /* 0x00005f80ff0577ac */ /* 0x000eac0008000800 */
[----:B------:R-:W1:Y:S01]  /*0030*/  LDC R9, c[0x0][0x370] ;  /* 0x0000dc00ff097b82 */ /* 0x000e620000000800 */
[----:B0-----:R-:W-:Y:S01]  /*0040*/  VIADD R1, R1, 0xfffffff0 ;  /* 0xfffffff001017836 */ /* 0x001fe20000000000 */
[----:B------:R-:W1:Y:S01]  /*0050*/  S2R R10, SR_TID.X ;  /* 0x00000000000a7919 */ /* 0x000e620000002100 */
[----:B------:R-:W-:Y:S01]  /*0060*/  MOV R0, 0x0 ;  /* 0x0000000000007802 */ /* 0x000fe20000000f00 */
[----:B------:R-:W0:Y:S04]  /*0070*/  LDCU UR4, c[0x0][0x2f8] ;  /* 0x00005f00ff0477ac */ /* 0x000e280008000800 */
[----:B------:R-:W1:Y:S01]  /*0080*/  LDC R11, c[0x0][0x360] ;  /* 0x0000d800ff0b7b82 */ /* 0x000e620000000800 */
[----:B------:R-:W3:Y:S07]  /*0090*/  LDCU.64 UR6, c[0x4][0x8] ;  /* 0x01000100ff0677ac */ /* 0x000eee0008000a00 */
[----:B------:R4:W5:Y:S01]  /*00a0*/  LDC.64 R2, c[0x4][R0] ;  /* 0x0100000000027b82 */ /* 0x0009620000000a00 */
[----:B0-----:R-:W-:Y:S01]  /*00b0*/  IADD3 R6, P0, PT, R1, UR4, RZ ;  /* 0x0000000401067c10 */ /* 0x001fe2000ff1e0ff */
[----:B---3--:R-:W-:Y:S01]  /*00c0*/  IMAD.U32 R4, RZ, RZ, UR6 ;  /* 0x00000006ff047e24 */ /* 0x008fe2000f8e00ff */
[----:B------:R-:W-:-:S03]  /*00d0*/  MOV R5, UR7 ;  /* 0x0000000700057c02 */ /* 0x000fc60008000f00 */
[----:B--2---:R-:W-:Y:S01]  /*00e0*/  IMAD.X R7, RZ, RZ, UR5, P0 ;  /* 0x00000005ff077e24 */ /* 0x004fe200080e06ff */
[----:B-1----:R4:W-:Y:S07]  /*00f0*/  STL.128 [R1], R8 ;  /* 0x0000000801007387 */ /* 0x0029ee0000100c00 */
[----:B------:R-:W-:-:S07]  /*0100*/  LEPC R20, `(.L_x_0) ;  /* 0x000000001014794e */ /* 0x000fce0000000000 */
[----:B----45:R-:W-:Y:S05]  /*0110*/  CALL.ABS.NOINC R2 ;  /* 0x0000000002007343 */ /* 0x030fea0003c00000 */
.L_x_0:
[----:B------:R-:W-:Y:S05]  /*0120*/  EXIT ;  /* 0x000000000000794d */ /* 0x000fea0003800000 */
.L_x_1:
[----:B------:R-:W-:-:S00]  /*0130*/  BRA `(.L_x_1) ;  /* 0xfffffffc00fc7947 */ /* 0x000fc0000383ffff */
[----:B------:R-:W-:-:S00]  /*0140*/  NOP ;  /* 0x0000000000007918 */ /* 0x000fc00000000000 */
        /* <DEDUP_REMOVED lines=11> */
.L_x_2:


//--------------------- .nv.global.init           --------------------------
	.section	.nv.global.init,"aw",@progbits
.nv.global.init:
	.type		$str,@object
	.size		$str,(.L_0 - $str)
$str:
        /*0000*/ 	.byte	0x42, 0x6c, 0x6f, 0x63, 0x6b, 0x20, 0x25, 0x64, 0x20, 0x6f, 0x66, 0x20, 0x25, 0x64, 0x2c, 0x20
        /*0010*/ 	.byte	0x54, 0x68, 0x72, 0x65, 0x61, 0x64, 0x20, 0x25, 0x64, 0x20, 0x6f, 0x66, 0x20, 0x25, 0x64, 0x0a
        /*0020*/ 	.byte	0x00
.L_0:


//--------------------- .nv.shared.reserved.0     --------------------------
	.section	.nv.shared.reserved.0,"aw",@nobits
	.weak		__nv_reservedSMEM_offset_0_alias
	.size		__nv_reservedSMEM_offset_0_alias, 0, 64
	.other		__nv_reservedSMEM_offset_0_alias,@"STO_CUDA_RESERVED_SHARED STV_DEFAULT"
__nv_reservedSMEM_offset_0_alias:
	.zero		0
	.zero		64


//--------------------- .nv.constant0._Z6kernelv  --------------------------
	.section	.nv.constant0._Z6kernelv,"a",@progbits
	.sectionflags	@""
	.align	4
.nv.constant0._Z6kernelv:
	.zero		896


//--------------------- SYMBOLS --------------------------

	.type		.nv.reservedSmem.offset0,@object
	.size		.nv.reservedSmem.offset0,0x4
	.type		vprintf,@function
